//
// Generated by NVIDIA NVVM Compiler
//
// Compiler Build ID: CL-36424714
// Cuda compilation tools, release 13.0, V13.0.88
// Based on NVVM 20.0.0
//

.version 9.0
.target sm_100
.address_size 64

	// .globl	_Z12transpose_v1PfS_ii

.visible .entry _Z12transpose_v1PfS_ii(
	.param .u64 .ptr .align 1 _Z12transpose_v1PfS_ii_param_0,
	.param .u64 .ptr .align 1 _Z12transpose_v1PfS_ii_param_1,
	.param .u32 _Z12transpose_v1PfS_ii_param_2,
	.param .u32 _Z12transpose_v1PfS_ii_param_3
)
{
	.reg .pred 	%p<4>;
	.reg .b32 	%r<15>;
	.reg .b32 	%f<2>;
	.reg .b64 	%rd<9>;

	ld.param.u64 	%rd1, [_Z12transpose_v1PfS_ii_param_0];
	ld.param.u64 	%rd2, [_Z12transpose_v1PfS_ii_param_1];
	ld.param.u32 	%r3, [_Z12transpose_v1PfS_ii_param_2];
	ld.param.u32 	%r5, [_Z12transpose_v1PfS_ii_param_3];
	mov.u32 	%r6, %tid.x;
	mov.u32 	%r7, %ctaid.x;
	mov.u32 	%r8, %ntid.x;
	mad.lo.s32 	%r1, %r7, %r8, %r6;
	mov.u32 	%r9, %tid.y;
	mov.u32 	%r10, %ctaid.y;
	mov.u32 	%r11, %ntid.y;
	mad.lo.s32 	%r12, %r10, %r11, %r9;
	setp.ge.s32 	%p1, %r1, %r3;
	setp.ge.s32 	%p2, %r12, %r5;
	or.pred  	%p3, %p1, %p2;
	@%p3 bra 	$L__BB0_2;
	cvta.to.global.u64 	%rd3, %rd2;
	cvta.to.global.u64 	%rd4, %rd1;
	mad.lo.s32 	%r13, %r3, %r12, %r1;
	mul.wide.s32 	%rd5, %r13, 4;
	add.s64 	%rd6, %rd3, %rd5;
	ld.global.f32 	%f1, [%rd6];
	mad.lo.s32 	%r14, %r5, %r1, %r12;
	mul.wide.s32 	%rd7, %r14, 4;
	add.s64 	%rd8, %rd4, %rd7;
	st.global.f32 	[%rd8], %f1;
$L__BB0_2:
	ret;

}


// ===== COMPILED SASS (sm_100) =====

	.target	sm_100

	.elftype	@"ET_EXEC"


//--------------------- .note.nv.tkinfo           --------------------------
	.section	.note.nv.tkinfo,"",@"SHT_NOTE"
	.sectionflags	@"SHF_NOTE_NV_TKINFO"
	.tkinfo
        /*0018*/ 	.word	0x00000002
        /*0030*/ 	.string	""
        /*0030*/ 	.string	"ptxas"
        /*0030*/ 	.string	"Cuda compilation tools, release 13.0, V13.0.88"
        /*0030*/ 	.string	"Build cuda_13.0.r13.0/compiler.36424714_0"
        /*0030*/ 	.string	"-arch sm_100 -m 64 "



//--------------------- .note.nv.cuinfo           --------------------------
	.section	.note.nv.cuinfo,"",@"SHT_NOTE"
	.sectionflags	@"SHF_NOTE_NV_CUINFO"
        /*0018*/ 	.short	0x0002
        /*001a*/ 	.short	0x0064
        /*001c*/ 	.short	0x0082
	.zero		2


//--------------------- .nv.info                  --------------------------
	.section	.nv.info,"",@"SHT_CUDA_INFO"
	.align	4


	//----- nvinfo : EIATTR_REGCOUNT
	.align		4
        /*0000*/ 	.byte	0x04, 0x2f
        /*0002*/ 	.short	(.L_1 - .L_0)
	.align		4
.L_0:
        /*0004*/ 	.word	index@(_Z12transpose_v1PfS_ii)
        /*0008*/ 	.word	0x0000000a


	//----- nvinfo : EIATTR_FRAME_SIZE
	.align		4
.L_1:
        /*000c*/ 	.byte	0x04, 0x11
        /*000e*/ 	.short	(.L_3 - .L_2)
	.align		4
.L_2:
        /*0010*/ 	.word	index@(_Z12transpose_v1PfS_ii)
        /*0014*/ 	.word	0x00000000


	//----- nvinfo : EIATTR_MIN_STACK_SIZE
	.align		4
.L_3:
        /*0018*/ 	.byte	0x04, 0x12
        /*001a*/ 	.short	(.L_5 - .L_4)
	.align		4
.L_4:
        /*001c*/ 	.word	index@(_Z12transpose_v1PfS_ii)
        /*0020*/ 	.word	0x00000000
.L_5:


//--------------------- .nv.compat                --------------------------
	.section	.nv.compat,"",@"SHT_CUDA_COMPAT_INFO"
	.align	4
        /*0000*/ 	.byte	0x02, 0x09, 0x00, 0x00, 0x02, 0x02, 0x01, 0x00, 0x02, 0x05, 0x05, 0x00, 0x03, 0x07, 0x01, 0x01
        /*0010*/ 	.byte	0x02, 0x03, 0x00, 0x00, 0x02, 0x06, 0x01, 0x00, 0x04, 0x0b, 0x08, 0x00, 0x09, 0x00, 0x00, 0x00
        /*0020*/ 	.byte	0x00, 0x00, 0x00, 0x00


//--------------------- .nv.info._Z12transpose_v1PfS_ii --------------------------
	.section	.nv.info._Z12transpose_v1PfS_ii,"",@"SHT_CUDA_INFO"
	.sectionflags	@""
	.align	4


	//----- nvinfo : EIATTR_CUDA_API_VERSION
	.align		4
        /*0000*/ 	.byte	0x04, 0x37
        /*0002*/ 	.short	(.L_7 - .L_6)
.L_6:
        /*0004*/ 	.word	0x00000082


	//----- nvinfo : EIATTR_KPARAM_INFO
	.align		4
.L_7:
        /*0008*/ 	.byte	0x04, 0x17
        /*000a*/ 	.short	(.L_9 - .L_8)
.L_8:
        /*000c*/ 	.word	0x00000000
        /*0010*/ 	.short	0x0003
        /*0012*/ 	.short	0x0014
        /*0014*/ 	.byte	0x00, 0xf0, 0x11, 0x00


	//----- nvinfo : EIATTR_KPARAM_INFO
	.align		4
.L_9:
        /*0018*/ 	.byte	0x04, 0x17
        /*001a*/ 	.short	(.L_11 - .L_10)
.L_10:
        /*001c*/ 	.word	0x00000000
        /*0020*/ 	.short	0x0002
        /*0022*/ 	.short	0x0010
        /*0024*/ 	.byte	0x00, 0xf0, 0x11, 0x00


	//----- nvinfo : EIATTR_KPARAM_INFO
	.align		4
.L_11:
        /*0028*/ 	.byte	0x04, 0x17
        /*002a*/ 	.short	(.L_13 - .L_12)
.L_12:
        /*002c*/ 	.word	0x00000000
        /*0030*/ 	.short	0x0001
        /*0032*/ 	.short	0x0008
        /*0034*/ 	.byte	0x00, 0xf5, 0x21, 0x00


	//----- nvinfo : EIATTR_KPARAM_INFO
	.align		4
.L_13:
        /*0038*/ 	.byte	0x04, 0x17
        /*003a*/ 	.short	(.L_15 - .L_14)
.L_14:
        /*003c*/ 	.word	0x00000000
        /*0040*/ 	.short	0x0000
        /*0042*/ 	.short	0x0000
        /*0044*/ 	.byte	0x00, 0xf5, 0x21, 0x00


	//----- nvinfo : EIATTR_SPARSE_MMA_MASK
	.align		4
.L_15:
        /*0048*/ 	.byte	0x03, 0x50
        /*004a*/ 	.short	0x0000


	//----- nvinfo : EIATTR_MAXREG_COUNT
	.align		4
        /*004c*/ 	.byte	0x03, 0x1b
        /*004e*/ 	.short	0x00ff


	//----- nvinfo : EIATTR_MERCURY_ISA_VERSION
	.align		4
        /*0050*/ 	.byte	0x03, 0x5f
        /*0052*/ 	.short	0x0101


	//----- nvinfo : EIATTR_VRC_CTA_INIT_COUNT
	.align		4
        /*0054*/ 	.byte	0x02, 0x4a
	.zero		1
	.zero		1


	//----- nvinfo : EIATTR_EXIT_INSTR_OFFSETS
	.align		4
        /*0058*/ 	.byte	0x04, 0x1c
        /*005a*/ 	.short	(.L_17 - .L_16)


	//   ....[0]....
.L_16:
        /*005c*/ 	.word	0x000000c0


	//   ....[1]....
        /*0060*/ 	.word	0x00000160


	//----- nvinfo : EIATTR_CBANK_PARAM_SIZE
	.align		4
.L_17:
        /*0064*/ 	.byte	0x03, 0x19
        /*0066*/ 	.short	0x0018


	//----- nvinfo : EIATTR_PARAM_CBANK
	.align		4
        /*0068*/ 	.byte	0x04, 0x0a
        /*006a*/ 	.short	(.L_19 - .L_18)
	.align		4
.L_18:
        /*006c*/ 	.word	index@(.nv.constant0._Z12transpose_v1PfS_ii)
        /*0070*/ 	.short	0x0380
        /*0072*/ 	.short	0x0018


	//----- nvinfo : EIATTR_SW_WAR
	.align		4
.L_19:
        /*0074*/ 	.byte	0x04, 0x36
        /*0076*/ 	.short	(.L_21 - .L_20)
.L_20:
        /*0078*/ 	.word	0x00000008
.L_21:


//--------------------- .nv.callgraph             --------------------------
	.section	.nv.callgraph,"",@"SHT_CUDA_CALLGRAPH"
	.align	4
	.sectionentsize	8
	.align		4
        /*0000*/ 	.word	0x00000000
	.align		4
        /*0004*/ 	.word	0xffffffff
	.align		4
        /*0008*/ 	.word	0x00000000
	.align		4
        /*000c*/ 	.word	0xfffffffe
	.align		4
        /*0010*/ 	.word	0x00000000
	.align		4
        /*0014*/ 	.word	0xfffffffd
	.align		4
        /*0018*/ 	.word	0x00000000
	.align		4
        /*001c*/ 	.word	0xfffffffc


//--------------------- .text._Z12transpose_v1PfS_ii --------------------------
	.section	.text._Z12transpose_v1PfS_ii,"ax",@progbits
	.align	128
        .global         _Z12transpose_v1PfS_ii
        .type           _Z12transpose_v1PfS_ii,@function
        .size           _Z12transpose_v1PfS_ii,(.L_x_1 - _Z12transpose_v1PfS_ii)
        .other          _Z12transpose_v1PfS_ii,@"STO_CUDA_ENTRY STV_DEFAULT"
_Z12transpose_v1PfS_ii:
.text._Z12transpose_v1PfS_ii:
[----:B------:R-:W-:Y:S01]  /*0000*/  LDC R1, c[0x0][0x37c] ;  /* 0x0000df00ff017b82 */ /* 0x000fe20000000800 */
[----:B------:R-:W0:Y:S07]  /*0010*/  S2R R7, SR_TID.Y ;  /* 0x0000000000077919 */ /* 0x000e2e0000002200 */
[----:B------:R-:W1:Y:S01]  /*0020*/  LDC R3, c[0x0][0x360] ;  /* 0x0000d800ff037b82 */ /* 0x000e620000000800 */
[----:B------:R-:W2:Y:S01]  /*0030*/  LDCU.64 UR6, c[0x0][0x390] ;  /* 0x00007200ff0677ac */ /* 0x000ea20008000a00 */
[----:B------:R-:W1:Y:S06]  /*0040*/  S2R R0, SR_TID.X ;  /* 0x0000000000007919 */ /* 0x000e6c0000002100 */
[----:B------:R-:W0:Y:S08]  /*0050*/  S2UR UR5, SR_CTAID.Y ;  /* 0x00000000000579c3 */ /* 0x000e300000002600 */
[----:B------:R-:W0:Y:S08]  /*0060*/  LDC R2, c[0x0][0x364] ;  /* 0x0000d900ff027b82 */ /* 0x000e300000000800 */
[----:B------:R-:W1:Y:S01]  /*0070*/  S2UR UR4, SR_CTAID.X ;  /* 0x00000000000479c3 */ /* 0x000e620000002500 */
[----:B0-----:R-:W-:-:S05]  /*0080*/  IMAD R7, R2, UR5, R7 ;  /* 0x0000000502077c24 */ /* 0x001fca000f8e0207 */
[----:B--2---:R-:W-:Y:S01]  /*0090*/  ISETP.GE.AND P0, PT, R7, UR7, PT ;  /* 0x0000000707007c0c */ /* 0x004fe2000bf06270 */
[----:B-1----:R-:W-:-:S05]  /*00a0*/  IMAD R0, R3, UR4, R0 ;  /* 0x0000000403007c24 */ /* 0x002fca000f8e0200 */
[----:B------:R-:W-:-:S13]  /*00b0*/  ISETP.GE.OR P0, PT, R0, UR6, P0 ;  /* 0x0000000600007c0c */ /* 0x000fda0008706670 */
[----:B------:R-:W-:Y:S05]  /*00c0*/  @P0 EXIT ;  /* 0x000000000000094d */ /* 0x000fea0003800000 */
[----:B------:R-:W0:Y:S01]  /*00d0*/  LDC.64 R2, c[0x0][0x388] ;  /* 0x0000e200ff027b82 */ /* 0x000e220000000a00 */
[----:B------:R-:W1:Y:S01]  /*00e0*/  LDCU.64 UR4, c[0x0][0x358] ;  /* 0x00006b00ff0477ac */ /* 0x000e620008000a00 */
[----:B------:R-:W-:-:S04]  /*00f0*/  IMAD R5, R7, UR6, R0 ;  /* 0x0000000607057c24 */ /* 0x000fc8000f8e0200 */
[----:B0-----:R-:W-:Y:S02]  /*0100*/  IMAD.WIDE R2, R5, 0x4, R2 ;  /* 0x0000000405027825 */ /* 0x001fe400078e0202 */
[----:B------:R-:W0:Y:S04]  /*0110*/  LDC.64 R4, c[0x0][0x380] ;  /* 0x0000e000ff047b82 */ /* 0x000e280000000a00 */
[----:B-1----:R-:W2:Y:S01]  /*0120*/  LDG.E R3, desc[UR4][R2.64] ;  /* 0x0000000402037981 */ /* 0x002ea2000c1e1900 */
[----:B------:R-:W-:-:S04]  /*0130*/  IMAD R7, R0, UR7, R7 ;  /* 0x0000000700077c24 */ /* 0x000fc8000f8e0207 */
[----:B0-----:R-:W-:-:S05]  /*0140*/  IMAD.WIDE R4, R7, 0x4, R4 ;  /* 0x0000000407047825 */ /* 0x001fca00078e0204 */
[----:B--2---:R-:W-:Y:S01]  /*0150*/  STG.E desc[UR4][R4.64], R3 ;  /* 0x0000000304007986 */ /* 0x004fe2000c101904 */
[----:B------:R-:W-:Y:S05]  /*0160*/  EXIT ;  /* 0x000000000000794d */ /* 0x000fea0003800000 */
.L_x_0:
[----:B------:R-:W-:-:S00]  /*0170*/  BRA `(.L_x_0) ;  /* 0xfffffffc00fc7947 */ /* 0x000fc0000383ffff */
[----:B------:R-:W-:-:S00]  /*0180*/  NOP ;  /* 0x0000000000007918 */ /* 0x000fc00000000000 */
[----:B------:R-:W-:-:S00]  /*0190*/  NOP ;  /* 0x0000000000007918 */ /* 0x000fc00000000000 */
[----:B------:R-:W-:-:S00]  /*01a0*/  NOP ;  /* 0x0000000000007918 */ /* 0x000fc00000000000 */
[----:B------:R-:W-:-:S00]  /*01b0*/  NOP ;  /* 0x0000000000007918 */ /* 0x000fc00000000000 */
[----:B------:R-:W-:-:S00]  /*01c0*/  NOP ;  /* 0x0000000000007918 */ /* 0x000fc00000000000 */
[----:B------:R-:W-:-:S00]  /*01d0*/  NOP ;  /* 0x0000000000007918 */ /* 0x000fc00000000000 */
[----:B------:R-:W-:-:S00]  /*01e0*/  NOP ;  /* 0x0000000000007918 */ /* 0x000fc00000000000 */
[----:B------:R-:W-:-:S00]  /*01f0*/  NOP ;  /* 0x0000000000007918 */ /* 0x000fc00000000000 */
.L_x_1:


//--------------------- .nv.shared.reserved.0     --------------------------
	.section	.nv.shared.reserved.0,"aw",@nobits
	.weak		__nv_reservedSMEM_offset_0_alias
	.size		__nv_reservedSMEM_offset_0_alias, 0, 64
	.other		__nv_reservedSMEM_offset_0_alias,@"STO_CUDA_RESERVED_SHARED STV_DEFAULT"
__nv_reservedSMEM_offset_0_alias:
	.zero		0
	.zero		64


//--------------------- .nv.constant0._Z12transpose_v1PfS_ii --------------------------
	.section	.nv.constant0._Z12transpose_v1PfS_ii,"a",@progbits
	.sectionflags	@""
	.align	4
.nv.constant0._Z12transpose_v1PfS_ii:
	.zero		920


//--------------------- SYMBOLS --------------------------

	.type		.nv.reservedSmem.offset0,@object
	.size		.nv.reservedSmem.offset0,0x4
